//
// Generated by NVIDIA NVVM Compiler
//
// Compiler Build ID: CL-36424714
// Cuda compilation tools, release 13.0, V13.0.88
// Based on NVVM 20.0.0
//

.version 9.0
.target sm_100
.address_size 64

	// .globl	_Z12stereoKernelPhS_S_dii

.visible .entry _Z12stereoKernelPhS_S_dii(
	.param .u64 .ptr .align 1 _Z12stereoKernelPhS_S_dii_param_0,
	.param .u64 .ptr .align 1 _Z12stereoKernelPhS_S_dii_param_1,
	.param .u64 .ptr .align 1 _Z12stereoKernelPhS_S_dii_param_2,
	.param .f64 _Z12stereoKernelPhS_S_dii_param_3,
	.param .u32 _Z12stereoKernelPhS_S_dii_param_4,
	.param .u32 _Z12stereoKernelPhS_S_dii_param_5
)
{
	.reg .pred 	%p<15>;
	.reg .b16 	%rs<3>;
	.reg .b32 	%r<91>;
	.reg .b64 	%rd<21>;
	.reg .b64 	%fd<7>;

	ld.param.u64 	%rd4, [_Z12stereoKernelPhS_S_dii_param_0];
	ld.param.u64 	%rd5, [_Z12stereoKernelPhS_S_dii_param_1];
	ld.param.u64 	%rd6, [_Z12stereoKernelPhS_S_dii_param_2];
	ld.param.f64 	%fd2, [_Z12stereoKernelPhS_S_dii_param_3];
	ld.param.u32 	%r23, [_Z12stereoKernelPhS_S_dii_param_4];
	ld.param.u32 	%r25, [_Z12stereoKernelPhS_S_dii_param_5];
	cvta.to.global.u64 	%rd1, %rd6;
	mov.u32 	%r26, %ctaid.x;
	mov.u32 	%r27, %ntid.x;
	mov.u32 	%r28, %tid.x;
	mad.lo.s32 	%r29, %r26, %r27, %r28;
	mov.u32 	%r30, %ctaid.y;
	mov.u32 	%r31, %ntid.y;
	mov.u32 	%r32, %tid.y;
	mad.lo.s32 	%r33, %r30, %r31, %r32;
	setp.lt.u32 	%p1, %r33, 4;
	add.s32 	%r34, %r23, -4;
	setp.gt.s32 	%p2, %r33, %r34;
	or.pred  	%p3, %p1, %p2;
	setp.lt.s32 	%p4, %r29, 4;
	or.pred  	%p5, %p4, %p3;
	add.s32 	%r35, %r25, -4;
	setp.gt.s32 	%p6, %r29, %r35;
	or.pred  	%p7, %p5, %p6;
	@%p7 bra 	$L__BB0_10;
	cvta.to.global.u64 	%rd2, %rd4;
	add.s32 	%r39, %r33, -4;
	mul.lo.s32 	%r40, %r25, %r39;
	add.s32 	%r3, %r40, -4;
	add.s32 	%r4, %r29, %r40;
	cvta.to.global.u64 	%rd3, %rd5;
	mov.b32 	%r84, 2147483647;
	mov.b32 	%r83, 0;
	cvt.u64.u32 	%rd8, %r29;
$L__BB0_2:
	sub.s32 	%r87, %r4, %r83;
	mov.b32 	%r86, 0;
	mov.u32 	%r88, %r4;
	mov.u32 	%r89, %r3;
	mov.u32 	%r90, %r86;
$L__BB0_3:
	add.s32 	%r42, %r89, 4;
	cvt.s64.s32 	%rd7, %r42;
	add.s64 	%rd9, %rd8, %rd7;
	add.s64 	%rd10, %rd2, %rd9;
	ld.global.u8 	%r43, [%rd10+-4];
	add.s32 	%r44, %r87, -4;
	cvt.s64.s32 	%rd11, %r44;
	add.s64 	%rd12, %rd3, %rd11;
	ld.global.u8 	%r45, [%rd12];
	sub.s32 	%r46, %r43, %r45;
	mad.lo.s32 	%r47, %r46, %r46, %r90;
	ld.global.u8 	%r48, [%rd10+-3];
	ld.global.u8 	%r49, [%rd12+1];
	sub.s32 	%r50, %r48, %r49;
	mad.lo.s32 	%r51, %r50, %r50, %r47;
	ld.global.u8 	%r52, [%rd10+-2];
	ld.global.u8 	%r53, [%rd12+2];
	sub.s32 	%r54, %r52, %r53;
	mad.lo.s32 	%r55, %r54, %r54, %r51;
	ld.global.u8 	%r56, [%rd10+-1];
	ld.global.u8 	%r57, [%rd12+3];
	sub.s32 	%r58, %r56, %r57;
	mad.lo.s32 	%r59, %r58, %r58, %r55;
	cvt.s64.s32 	%rd13, %r88;
	add.s64 	%rd14, %rd2, %rd13;
	ld.global.u8 	%r60, [%rd14];
	ld.global.u8 	%r61, [%rd12+4];
	sub.s32 	%r62, %r60, %r61;
	mad.lo.s32 	%r63, %r62, %r62, %r59;
	ld.global.u8 	%r64, [%rd14+1];
	ld.global.u8 	%r65, [%rd12+5];
	sub.s32 	%r66, %r64, %r65;
	mad.lo.s32 	%r67, %r66, %r66, %r63;
	ld.global.u8 	%r68, [%rd14+2];
	ld.global.u8 	%r69, [%rd12+6];
	sub.s32 	%r70, %r68, %r69;
	mad.lo.s32 	%r71, %r70, %r70, %r67;
	ld.global.u8 	%r72, [%rd14+3];
	ld.global.u8 	%r73, [%rd12+7];
	sub.s32 	%r74, %r72, %r73;
	mad.lo.s32 	%r75, %r74, %r74, %r71;
	ld.global.u8 	%r76, [%rd14+4];
	ld.global.u8 	%r77, [%rd12+8];
	sub.s32 	%r78, %r76, %r77;
	mad.lo.s32 	%r90, %r78, %r78, %r75;
	add.s32 	%r89, %r89, %r25;
	add.s32 	%r88, %r88, %r25;
	add.s32 	%r87, %r87, %r25;
	add.s32 	%r86, %r86, 1;
	setp.ne.s32 	%p8, %r86, 9;
	@%p8 bra 	$L__BB0_3;
	setp.lt.s32 	%p9, %r90, %r84;
	selp.b32 	%r85, %r83, %r85, %p9;
	min.s32 	%r84, %r90, %r84;
	add.s32 	%r83, %r83, 1;
	setp.ne.s32 	%p10, %r83, 61;
	@%p10 bra 	$L__BB0_2;
	setp.lt.s32 	%p11, %r85, 1;
	setp.gt.s32 	%p12, %r90, 0;
	and.pred  	%p13, %p11, %p12;
	@%p13 bra 	$L__BB0_9;
	cvt.rn.f64.s32 	%fd3, %r85;
	mov.f64 	%fd4, 0d40E0680000000000;
	div.rn.f64 	%fd1, %fd4, %fd3;
	setp.geu.f64 	%p14, %fd1, %fd2;
	@%p14 bra 	$L__BB0_8;
	mul.f64 	%fd5, %fd1, 0d406FE00000000000;
	div.rn.f64 	%fd6, %fd5, %fd2;
	cvt.rzi.u32.f64 	%r81, %fd6;
	mad.lo.s32 	%r82, %r25, %r33, %r29;
	cvt.s64.s32 	%rd19, %r82;
	add.s64 	%rd20, %rd1, %rd19;
	st.global.u8 	[%rd20], %r81;
	bra.uni 	$L__BB0_10;
$L__BB0_8:
	mad.lo.s32 	%r80, %r25, %r33, %r29;
	cvt.s64.s32 	%rd17, %r80;
	add.s64 	%rd18, %rd1, %rd17;
	mov.b16 	%rs2, 255;
	st.global.u8 	[%rd18], %rs2;
	bra.uni 	$L__BB0_10;
$L__BB0_9:
	mad.lo.s32 	%r79, %r25, %r33, %r29;
	cvt.s64.s32 	%rd15, %r79;
	add.s64 	%rd16, %rd1, %rd15;
	mov.b16 	%rs1, 255;
	st.global.u8 	[%rd16], %rs1;
$L__BB0_10:
	ret;

}


// ===== COMPILED SASS (sm_100) =====

	.target	sm_100

	.elftype	@"ET_EXEC"


//--------------------- .note.nv.tkinfo           --------------------------
	.section	.note.nv.tkinfo,"",@"SHT_NOTE"
	.sectionflags	@"SHF_NOTE_NV_TKINFO"
	.tkinfo
        /*0018*/ 	.word	0x00000002
        /*0030*/ 	.string	""
        /*0030*/ 	.string	"ptxas"
        /*0030*/ 	.string	"Cuda compilation tools, release 13.0, V13.0.88"
        /*0030*/ 	.string	"Build cuda_13.0.r13.0/compiler.36424714_0"
        /*0030*/ 	.string	"-arch sm_100 -m 64 "



//--------------------- .note.nv.cuinfo           --------------------------
	.section	.note.nv.cuinfo,"",@"SHT_NOTE"
	.sectionflags	@"SHF_NOTE_NV_CUINFO"
        /*0018*/ 	.short	0x0002
        /*001a*/ 	.short	0x0064
        /*001c*/ 	.short	0x0082
	.zero		2


//--------------------- .nv.info                  --------------------------
	.section	.nv.info,"",@"SHT_CUDA_INFO"
	.align	4


	//----- nvinfo : EIATTR_REGCOUNT
	.align		4
        /*0000*/ 	.byte	0x04, 0x2f
        /*0002*/ 	.short	(.L_1 - .L_0)
	.align		4
.L_0:
        /*0004*/ 	.word	index@(_Z12stereoKernelPhS_S_dii)
        /*0008*/ 	.word	0x00000020


	//----- nvinfo : EIATTR_FRAME_SIZE
	.align		4
.L_1:
        /*000c*/ 	.byte	0x04, 0x11
        /*000e*/ 	.short	(.L_3 - .L_2)
	.align		4
.L_2:
        /*0010*/ 	.word	index@($__internal_0_$__cuda_sm20_div_rn_f64_full)
        /*0014*/ 	.word	0x00000000


	//----- nvinfo : EIATTR_FRAME_SIZE
	.align		4
.L_3:
        /*0018*/ 	.byte	0x04, 0x11
        /*001a*/ 	.short	(.L_5 - .L_4)
	.align		4
.L_4:
        /*001c*/ 	.word	index@(_Z12stereoKernelPhS_S_dii)
        /*0020*/ 	.word	0x00000000


	//----- nvinfo : EIATTR_MIN_STACK_SIZE
	.align		4
.L_5:
        /*0024*/ 	.byte	0x04, 0x12
        /*0026*/ 	.short	(.L_7 - .L_6)
	.align		4
.L_6:
        /*0028*/ 	.word	index@(_Z12stereoKernelPhS_S_dii)
        /*002c*/ 	.word	0x00000000
.L_7:


//--------------------- .nv.compat                --------------------------
	.section	.nv.compat,"",@"SHT_CUDA_COMPAT_INFO"
	.align	4
        /*0000*/ 	.byte	0x02, 0x09, 0x00, 0x00, 0x02, 0x02, 0x01, 0x00, 0x02, 0x05, 0x05, 0x00, 0x03, 0x07, 0x01, 0x01
        /*0010*/ 	.byte	0x02, 0x03, 0x00, 0x00, 0x02, 0x06, 0x01, 0x00, 0x04, 0x0b, 0x08, 0x00, 0x01, 0x00, 0x00, 0x00
        /*0020*/ 	.byte	0x00, 0x00, 0x00, 0x00


//--------------------- .nv.info._Z12stereoKernelPhS_S_dii --------------------------
	.section	.nv.info._Z12stereoKernelPhS_S_dii,"",@"SHT_CUDA_INFO"
	.sectionflags	@""
	.align	4


	//----- nvinfo : EIATTR_CUDA_API_VERSION
	.align		4
        /*0000*/ 	.byte	0x04, 0x37
        /*0002*/ 	.short	(.L_9 - .L_8)
.L_8:
        /*0004*/ 	.word	0x00000082


	//----- nvinfo : EIATTR_KPARAM_INFO
	.align		4
.L_9:
        /*0008*/ 	.byte	0x04, 0x17
        /*000a*/ 	.short	(.L_11 - .L_10)
.L_10:
        /*000c*/ 	.word	0x00000000
        /*0010*/ 	.short	0x0005
        /*0012*/ 	.short	0x0024
        /*0014*/ 	.byte	0x00, 0xf0, 0x11, 0x00


	//----- nvinfo : EIATTR_KPARAM_INFO
	.align		4
.L_11:
        /*0018*/ 	.byte	0x04, 0x17
        /*001a*/ 	.short	(.L_13 - .L_12)
.L_12:
        /*001c*/ 	.word	0x00000000
        /*0020*/ 	.short	0x0004
        /*0022*/ 	.short	0x0020
        /*0024*/ 	.byte	0x00, 0xf0, 0x11, 0x00


	//----- nvinfo : EIATTR_KPARAM_INFO
	.align		4
.L_13:
        /*0028*/ 	.byte	0x04, 0x17
        /*002a*/ 	.short	(.L_15 - .L_14)
.L_14:
        /*002c*/ 	.word	0x00000000
        /*0030*/ 	.short	0x0003
        /*0032*/ 	.short	0x0018
        /*0034*/ 	.byte	0x00, 0xf0, 0x21, 0x00


	//----- nvinfo : EIATTR_KPARAM_INFO
	.align		4
.L_15:
        /*0038*/ 	.byte	0x04, 0x17
        /*003a*/ 	.short	(.L_17 - .L_16)
.L_16:
        /*003c*/ 	.word	0x00000000
        /*0040*/ 	.short	0x0002
        /*0042*/ 	.short	0x0010
        /*0044*/ 	.byte	0x00, 0xf5, 0x21, 0x00


	//----- nvinfo : EIATTR_KPARAM_INFO
	.align		4
.L_17:
        /*0048*/ 	.byte	0x04, 0x17
        /*004a*/ 	.short	(.L_19 - .L_18)
.L_18:
        /*004c*/ 	.word	0x00000000
        /*0050*/ 	.short	0x0001
        /*0052*/ 	.short	0x0008
        /*0054*/ 	.byte	0x00, 0xf5, 0x21, 0x00


	//----- nvinfo : EIATTR_KPARAM_INFO
	.align		4
.L_19:
        /*0058*/ 	.byte	0x04, 0x17
        /*005a*/ 	.short	(.L_21 - .L_20)
.L_20:
        /*005c*/ 	.word	0x00000000
        /*0060*/ 	.short	0x0000
        /*0062*/ 	.short	0x0000
        /*0064*/ 	.byte	0x00, 0xf5, 0x21, 0x00


	//----- nvinfo : EIATTR_SPARSE_MMA_MASK
	.align		4
.L_21:
        /*0068*/ 	.byte	0x03, 0x50
        /*006a*/ 	.short	0x0000


	//----- nvinfo : EIATTR_MAXREG_COUNT
	.align		4
        /*006c*/ 	.byte	0x03, 0x1b
        /*006e*/ 	.short	0x00ff


	//----- nvinfo : EIATTR_MERCURY_ISA_VERSION
	.align		4
        /*0070*/ 	.byte	0x03, 0x5f
        /*0072*/ 	.short	0x0101


	//----- nvinfo : EIATTR_VRC_CTA_INIT_COUNT
	.align		4
        /*0074*/ 	.byte	0x02, 0x4a
	.zero		1
	.zero		1


	//----- nvinfo : EIATTR_EXIT_INSTR_OFFSETS
	.align		4
        /*0078*/ 	.byte	0x04, 0x1c
        /*007a*/ 	.short	(.L_23 - .L_22)


	//   ....[0]....
.L_22:
        /*007c*/ 	.word	0x00000100


	//   ....[1]....
        /*0080*/ 	.word	0x00000970


	//   ....[2]....
        /*0084*/ 	.word	0x00000a00


	//   ....[3]....
        /*0088*/ 	.word	0x00000a80


	//----- nvinfo : EIATTR_CRS_STACK_SIZE
	.align		4
.L_23:
        /*008c*/ 	.byte	0x04, 0x1e
        /*008e*/ 	.short	(.L_25 - .L_24)
.L_24:
        /*0090*/ 	.word	0x00000000


	//----- nvinfo : EIATTR_CBANK_PARAM_SIZE
	.align		4
.L_25:
        /*0094*/ 	.byte	0x03, 0x19
        /*0096*/ 	.short	0x0028


	//----- nvinfo : EIATTR_PARAM_CBANK
	.align		4
        /*0098*/ 	.byte	0x04, 0x0a
        /*009a*/ 	.short	(.L_27 - .L_26)
	.align		4
.L_26:
        /*009c*/ 	.word	index@(.nv.constant0._Z12stereoKernelPhS_S_dii)
        /*00a0*/ 	.short	0x0380
        /*00a2*/ 	.short	0x0028


	//----- nvinfo : EIATTR_SW_WAR
	.align		4
.L_27:
        /*00a4*/ 	.byte	0x04, 0x36
        /*00a6*/ 	.short	(.L_29 - .L_28)
.L_28:
        /*00a8*/ 	.word	0x00000008
.L_29:


//--------------------- .nv.callgraph             --------------------------
	.section	.nv.callgraph,"",@"SHT_CUDA_CALLGRAPH"
	.align	4
	.sectionentsize	8
	.align		4
        /*0000*/ 	.word	0x00000000
	.align		4
        /*0004*/ 	.word	0xffffffff
	.align		4
        /*0008*/ 	.word	0x00000000
	.align		4
        /*000c*/ 	.word	0xfffffffe
	.align		4
        /*0010*/ 	.word	0x00000000
	.align		4
        /*0014*/ 	.word	0xfffffffd
	.align		4
        /*0018*/ 	.word	0x00000000
	.align		4
        /*001c*/ 	.word	0xfffffffc


//--------------------- .text._Z12stereoKernelPhS_S_dii --------------------------
	.section	.text._Z12stereoKernelPhS_S_dii,"ax",@progbits
	.align	128
        .global         _Z12stereoKernelPhS_S_dii
        .type           _Z12stereoKernelPhS_S_dii,@function
        .size           _Z12stereoKernelPhS_S_dii,(.L_x_14 - _Z12stereoKernelPhS_S_dii)
        .other          _Z12stereoKernelPhS_S_dii,@"STO_CUDA_ENTRY STV_DEFAULT"
_Z12stereoKernelPhS_S_dii:
.text._Z12stereoKernelPhS_S_dii:
[----:B------:R-:W-:Y:S01]  /*0000*/  LDC R1, c[0x0][0x37c] ;  /* 0x0000df00ff017b82 */ /* 0x000fe20000000800 */
[----:B------:R-:W0:Y:S07]  /*0010*/  S2R R0, SR_TID.Y ;  /* 0x0000000000007919 */ /* 0x000e2e0000002200 */
[----:B------:R-:W1:Y:S01]  /*0020*/  LDC R2, c[0x0][0x360] ;  /* 0x0000d800ff027b82 */ /* 0x000e620000000800 */
[----:B------:R-:W1:Y:S07]  /*0030*/  S2R R3, SR_TID.X ;  /* 0x0000000000037919 */ /* 0x000e6e0000002100 */
[----:B------:R-:W0:Y:S08]  /*0040*/  S2UR UR5, SR_CTAID.Y ;  /* 0x00000000000579c3 */ /* 0x000e300000002600 */
[----:B------:R-:W0:Y:S08]  /*0050*/  LDC R7, c[0x0][0x364] ;  /* 0x0000d900ff077b82 */ /* 0x000e300000000800 */
[----:B------:R-:W2:Y:S08]  /*0060*/  LDC.64 R4, c[0x0][0x3a0] ;  /* 0x0000e800ff047b82 */ /* 0x000eb00000000a00 */
[----:B------:R-:W1:Y:S01]  /*0070*/  S2UR UR4, SR_CTAID.X ;  /* 0x00000000000479c3 */ /* 0x000e620000002500 */
[----:B0-----:R-:W-:-:S02]  /*0080*/  IMAD R7, R7, UR5, R0 ;  /* 0x0000000507077c24 */ /* 0x001fc4000f8e0200 */
[----:B--2---:R-:W-:-:S05]  /*0090*/  VIADD R0, R4, 0xfffffffc ;  /* 0xfffffffc04007836 */ /* 0x004fca0000000000 */
[----:B------:R-:W-:Y:S01]  /*00a0*/  ISETP.GT.AND P0, PT, R7, R0, PT ;  /* 0x000000000700720c */ /* 0x000fe20003f04270 */
[----:B-1----:R-:W-:-:S03]  /*00b0*/  IMAD R0, R2, UR4, R3 ;  /* 0x0000000402007c24 */ /* 0x002fc6000f8e0203 */
[----:B------:R-:W-:Y:S01]  /*00c0*/  ISETP.LT.U32.OR P0, PT, R7, 0x4, P0 ;  /* 0x000000040700780c */ /* 0x000fe20000701470 */
[----:B------:R-:W-:-:S03]  /*00d0*/  VIADD R3, R5, 0xfffffffc ;  /* 0xfffffffc05037836 */ /* 0x000fc60000000000 */
[----:B------:R-:W-:-:S04]  /*00e0*/  ISETP.LT.OR P0, PT, R0, 0x4, P0 ;  /* 0x000000040000780c */ /* 0x000fc80000701670 */
[----:B------:R-:W-:-:S13]  /*00f0*/  ISETP.GT.OR P0, PT, R0, R3, P0 ;  /* 0x000000030000720c */ /* 0x000fda0000704670 */
[----:B------:R-:W-:Y:S05]  /*0100*/  @P0 EXIT ;  /* 0x000000000000094d */ /* 0x000fea0003800000 */
[----:B------:R-:W-:Y:S01]  /*0110*/  VIADD R10, R7, 0xfffffffc ;  /* 0xfffffffc070a7836 */ /* 0x000fe20000000000 */
[----:B------:R-:W0:Y:S01]  /*0120*/  LDCU.64 UR6, c[0x0][0x358] ;  /* 0x00006b00ff0677ac */ /* 0x000e220008000a00 */
[----:B------:R-:W-:Y:S02]  /*0130*/  IMAD.MOV.U32 R11, RZ, RZ, 0x7fffffff ;  /* 0x7fffffffff0b7424 */ /* 0x000fe400078e00ff */
[CC--:B------:R-:W-:Y:S02]  /*0140*/  IMAD R6, R10.reuse, R5.reuse, -0x4 ;  /* 0xfffffffc0a067424 */ /* 0x0c0fe400078e0205 */
[----:B------:R-:W-:Y:S02]  /*0150*/  IMAD R10, R10, R5, R0 ;  /* 0x000000050a0a7224 */ /* 0x000fe400078e0200 */
[----:B------:R-:W-:-:S07]  /*0160*/  IMAD.MOV.U32 R13, RZ, RZ, RZ ;  /* 0x000000ffff0d7224 */ /* 0x000fce00078e00ff */
.L_x_1:
[----:B------:R-:W-:Y:S02]  /*0170*/  HFMA2 R24, -RZ, RZ, 0, 0 ;  /* 0x00000000ff187431 */ /* 0x000fe400000001ff */
[----:B------:R-:W-:Y:S01]  /*0180*/  IMAD.IADD R28, R10, 0x1, -R13 ;  /* 0x000000010a1c7824 */ /* 0x000fe200078e0a0d */
[----:B------:R-:W1:Y:S01]  /*0190*/  LDCU UR12, c[0x0][0x3a4] ;  /* 0x00007480ff0c77ac */ /* 0x000e620008000800 */
[----:B------:R-:W-:Y:S02]  /*01a0*/  IMAD.MOV.U32 R12, RZ, RZ, R10 ;  /* 0x000000ffff0c7224 */ /* 0x000fe400078e000a */
[----:B------:R-:W-:Y:S01]  /*01b0*/  IMAD.MOV.U32 R15, RZ, RZ, R6 ;  /* 0x000000ffff0f7224 */ /* 0x000fe200078e0006 */
[----:B------:R-:W2:Y:S01]  /*01c0*/  LDCU.128 UR8, c[0x0][0x380] ;  /* 0x00007000ff0877ac */ /* 0x000ea20008000c00 */
[----:B------:R-:W-:-:S05]  /*01d0*/  UMOV UR4, URZ ;  /* 0x000000ff00047c82 */ /* 0x000fca0008000000 */
.L_x_0:
[----:B------:R-:W-:Y:S02]  /*01e0*/  VIADD R9, R15, 0x4 ;  /* 0x000000040f097836 */ /* 0x000fe40000000000 */
[----:B------:R-:W-:-:S03]  /*01f0*/  VIADD R3, R28, 0xfffffffc ;  /* 0xfffffffc1c037836 */ /* 0x000fc60000000000 */
[--C-:B------:R-:W-:Y:S02]  /*0200*/  SHF.R.S32.HI R4, RZ, 0x1f, R9.reuse ;  /* 0x0000001fff047819 */ /* 0x100fe40000011409 */
[----:B--2---:R-:W-:Y:S02]  /*0210*/  IADD3 R8, P0, P1, R0, UR8, R9 ;  /* 0x0000000800087c10 */ /* 0x004fe4000f91e009 */
[C---:B------:R-:W-:Y:S02]  /*0220*/  IADD3 R2, P2, PT, R3.reuse, UR10, RZ ;  /* 0x0000000a03027c10 */ /* 0x040fe4000ff5e0ff */
[----:B------:R-:W-:Y:S02]  /*0230*/  IADD3.X R9, PT, PT, RZ, UR9, R4, P0, P1 ;  /* 0x00000009ff097c10 */ /* 0x000fe400087e2404 */
[----:B------:R-:W-:-:S03]  /*0240*/  LEA.HI.X.SX32 R3, R3, UR11, 0x1, P2 ;  /* 0x0000000b03037c11 */ /* 0x000fc600090f0eff */
[----:B0-----:R-:W2:Y:S04]  /*0250*/  LDG.E.U8 R27, desc[UR6][R8.64+-0x4] ;  /* 0xfffffc06081b7981 */ /* 0x001ea8000c1e1100 */
[----:B------:R-:W2:Y:S04]  /*0260*/  LDG.E.U8 R29, desc[UR6][R2.64] ;  /* 0x00000006021d7981 */ /* 0x000ea8000c1e1100 */
[----:B------:R-:W3:Y:S04]  /*0270*/  LDG.E.U8 R25, desc[UR6][R8.64+-0x3] ;  /* 0xfffffd0608197981 */ /* 0x000ee8000c1e1100 */
[----:B------:R-:W3:Y:S04]  /*0280*/  LDG.E.U8 R26, desc[UR6][R2.64+0x1] ;  /* 0x00000106021a7981 */ /* 0x000ee8000c1e1100 */
[----:B------:R-:W4:Y:S04]  /*0290*/  LDG.E.U8 R17, desc[UR6][R8.64+-0x2] ;  /* 0xfffffe0608117981 */ /* 0x000f28000c1e1100 */
[----:B------:R-:W4:Y:S01]  /*02a0*/  LDG.E.U8 R16, desc[UR6][R2.64+0x2] ;  /* 0x0000020602107981 */ /* 0x000f22000c1e1100 */
[----:B------:R-:W-:-:S03]  /*02b0*/  IADD3 R4, P0, PT, R12, UR8, RZ ;  /* 0x000000080c047c10 */ /* 0x000fc6000ff1e0ff */
[----:B------:R0:W5:Y:S01]  /*02c0*/  LDG.E.U8 R22, desc[UR6][R8.64+-0x1] ;  /* 0xffffff0608167981 */ /* 0x000162000c1e1100 */
[----:B------:R-:W-:-:S05]  /*02d0*/  LEA.HI.X.SX32 R5, R12, UR9, 0x1, P0 ;  /* 0x000000090c057c11 */ /* 0x000fca00080f0eff */
[----:B------:R-:W5:Y:S04]  /*02e0*/  LDG.E.U8 R21, desc[UR6][R4.64] ;  /* 0x0000000604157981 */ /* 0x000f68000c1e1100 */
[----:B------:R-:W0:Y:S04]  /*02f0*/  LDG.E.U8 R20, desc[UR6][R4.64+0x1] ;  /* 0x0000010604147981 */ /* 0x000e28000c1e1100 */
[----:B------:R-:W0:Y:S04]  /*0300*/  LDG.E.U8 R9, desc[UR6][R2.64+0x5] ;  /* 0x0000050602097981 */ /* 0x000e28000c1e1100 */
[----:B------:R-:W5:Y:S04]  /*0310*/  LDG.E.U8 R19, desc[UR6][R4.64+0x2] ;  /* 0x0000020604137981 */ /* 0x000f68000c1e1100 */
[----:B------:R-:W5:Y:S04]  /*0320*/  LDG.E.U8 R8, desc[UR6][R2.64+0x6] ;  /* 0x0000060602087981 */ /* 0x000f68000c1e1100 */
[----:B------:R-:W5:Y:S04]  /*0330*/  LDG.E.U8 R18, desc[UR6][R4.64+0x3] ;  /* 0x0000030604127981 */ /* 0x000f68000c1e1100 */
[----:B------:R-:W5:Y:S04]  /*0340*/  LDG.E.U8 R23, desc[UR6][R4.64+0x4] ;  /* 0x0000040604177981 */ /* 0x000f68000c1e1100 */
[----:B------:R-:W5:Y:S01]  /*0350*/  LDG.E.U8 R4, desc[UR6][R2.64+0x8] ;  /* 0x0000080602047981 */ /* 0x000f62000c1e1100 */
[----:B--2---:R-:W-:-:S03]  /*0360*/  IMAD.IADD R29, R27, 0x1, -R29 ;  /* 0x000000011b1d7824 */ /* 0x004fc600078e0a1d */
[----:B------:R-:W2:Y:S01]  /*0370*/  LDG.E.U8 R27, desc[UR6][R2.64+0x3] ;  /* 0x00000306021b7981 */ /* 0x000ea2000c1e1100 */
[----:B---3--:R-:W-:-:S03]  /*0380*/  IMAD.IADD R25, R25, 0x1, -R26 ;  /* 0x0000000119197824 */ /* 0x008fc600078e0a1a */
[----:B------:R-:W3:Y:S01]  /*0390*/  LDG.E.U8 R26, desc[UR6][R2.64+0x4] ;  /* 0x00000406021a7981 */ /* 0x000ee2000c1e1100 */
[----:B------:R-:W-:-:S04]  /*03a0*/  IMAD R24, R29, R29, R24 ;  /* 0x0000001d1d187224 */ /* 0x000fc800078e0218 */
[----:B------:R-:W-:Y:S02]  /*03b0*/  IMAD R24, R25, R25, R24 ;  /* 0x0000001919187224 */ /* 0x000fe400078e0218 */
[----:B----4-:R-:W-:Y:S02]  /*03c0*/  IMAD.IADD R25, R17, 0x1, -R16 ;  /* 0x0000000111197824 */ /* 0x010fe400078e0a10 */
[----:B------:R-:W4:Y:S02]  /*03d0*/  LDG.E.U8 R17, desc[UR6][R2.64+0x7] ;  /* 0x0000070602117981 */ /* 0x000f24000c1e1100 */
[----:B------:R-:W-:Y:S01]  /*03e0*/  IMAD R24, R25, R25, R24 ;  /* 0x0000001919187224 */ /* 0x000fe200078e0218 */
[----:B------:R-:W-:-:S04]  /*03f0*/  UIADD3 UR4, UPT, UPT, UR4, 0x1, URZ ;  /* 0x0000000104047890 */ /* 0x000fc8000fffe0ff */
[----:B------:R-:W-:Y:S01]  /*0400*/  UISETP.NE.AND UP0, UPT, UR4, 0x9, UPT ;  /* 0x000000090400788c */ /* 0x000fe2000bf05270 */
[----:B0-----:R-:W-:Y:S01]  /*0410*/  IADD3 R9, PT, PT, R20, -R9, RZ ;  /* 0x8000000914097210 */ /* 0x001fe20007ffe0ff */
[----:B-----5:R-:W-:Y:S02]  /*0420*/  IMAD.IADD R19, R19, 0x1, -R8 ;  /* 0x0000000113137824 */ /* 0x020fe400078e0a08 */
[----:B-1----:R-:W-:Y:S02]  /*0430*/  VIADD R15, R15, UR12 ;  /* 0x0000000c0f0f7c36 */ /* 0x002fe40008000000 */
[----:B------:R-:W-:Y:S02]  /*0440*/  VIADD R28, R28, UR12 ;  /* 0x0000000c1c1c7c36 */ /* 0x000fe40008000000 */
[----:B------:R-:W-:Y:S02]  /*0450*/  VIADD R12, R12, UR12 ;  /* 0x0000000c0c0c7c36 */ /* 0x000fe40008000000 */
[----:B------:R-:W-:-:S02]  /*0460*/  IMAD.IADD R23, R23, 0x1, -R4 ;  /* 0x0000000117177824 */ /* 0x000fc400078e0a04 */
[----:B--2---:R-:W-:-:S04]  /*0470*/  IMAD.IADD R27, R22, 0x1, -R27 ;  /* 0x00000001161b7824 */ /* 0x004fc800078e0a1b */
[----:B------:R-:W-:Y:S02]  /*0480*/  IMAD R24, R27, R27, R24 ;  /* 0x0000001b1b187224 */ /* 0x000fe400078e0218 */
[----:B---3--:R-:W-:-:S04]  /*0490*/  IMAD.IADD R21, R21, 0x1, -R26 ;  /* 0x0000000115157824 */ /* 0x008fc800078e0a1a */
[----:B------:R-:W-:-:S04]  /*04a0*/  IMAD R24, R21, R21, R24 ;  /* 0x0000001515187224 */ /* 0x000fc800078e0218 */
[----:B------:R-:W-:Y:S02]  /*04b0*/  IMAD R24, R9, R9, R24 ;  /* 0x0000000909187224 */ /* 0x000fe400078e0218 */
[----:B----4-:R-:W-:Y:S02]  /*04c0*/  IMAD.IADD R17, R18, 0x1, -R17 ;  /* 0x0000000112117824 */ /* 0x010fe400078e0a11 */
[----:B------:R-:W-:-:S04]  /*04d0*/  IMAD R24, R19, R19, R24 ;  /* 0x0000001313187224 */ /* 0x000fc800078e0218 */
[----:B------:R-:W-:-:S04]  /*04e0*/  IMAD R24, R17, R17, R24 ;  /* 0x0000001111187224 */ /* 0x000fc800078e0218 */
[----:B------:R-:W-:Y:S01]  /*04f0*/  IMAD R24, R23, R23, R24 ;  /* 0x0000001717187224 */ /* 0x000fe200078e0218 */
[----:B------:R-:W-:Y:S06]  /*0500*/  BRA.U UP0, `(.L_x_0) ;  /* 0xfffffffd00347547 */ /* 0x000fec000b83ffff */
[CC--:B------:R-:W-:Y:S02]  /*0510*/  ISETP.GE.AND P0, PT, R24.reuse, R11.reuse, PT ;  /* 0x0000000b1800720c */ /* 0x0c0fe40003f06270 */
[----:B------:R-:W-:Y:S02]  /*0520*/  VIMNMX R11, PT, PT, R24, R11, PT ;  /* 0x0000000b180b7248 */ /* 0x000fe40003fe0100 */
[C---:B------:R-:W-:Y:S02]  /*0530*/  SEL R14, R13.reuse, R14, !P0 ;  /* 0x0000000e0d0e7207 */ /* 0x040fe40004000000 */
[----:B------:R-:W-:-:S04]  /*0540*/  IADD3 R13, PT, PT, R13, 0x1, RZ ;  /* 0x000000010d0d7810 */ /* 0x000fc80007ffe0ff */
[----:B------:R-:W-:-:S13]  /*0550*/  ISETP.NE.AND P0, PT, R13, 0x3d, PT ;  /* 0x0000003d0d00780c */ /* 0x000fda0003f05270 */
[----:B------:R-:W-:Y:S05]  /*0560*/  @P0 BRA `(.L_x_1) ;  /* 0xfffffffc00000947 */ /* 0x000fea000383ffff */
[----:B------:R-:W-:Y:S02]  /*0570*/  ISETP.GT.AND P0, PT, R24, RZ, PT ;  /* 0x000000ff1800720c */ /* 0x000fe40003f04270 */
[----:B------:R-:W-:-:S13]  /*0580*/  ISETP.LT.AND P1, PT, R14, 0x1, PT ;  /* 0x000000010e00780c */ /* 0x000fda0003f21270 */
[----:B------:R-:W-:Y:S05]  /*0590*/  @P0 BRA P1, `(.L_x_2) ;  /* 0x00000004001c0947 */ /* 0x000fea0000800000 */
[----:B------:R-:W0:Y:S01]  /*05a0*/  I2F.F64 R14, R14 ;  /* 0x0000000e000e7312 */ /* 0x000e220000201c00 */
[----:B------:R-:W-:Y:S01]  /*05b0*/  IMAD.MOV.U32 R2, RZ, RZ, 0x1 ;  /* 0x00000001ff027424 */ /* 0x000fe200078e00ff */
[----:B------:R-:W-:Y:S06]  /*05c0*/  BSSY.RECONVERGENT B0, `(.L_x_3) ;  /* 0x0000015000007945 */ /* 0x000fec0003800200 */
[----:B0-----:R-:W0:Y:S02]  /*05d0*/  MUFU.RCP64H R3, R15 ;  /* 0x0000000f00037308 */ /* 0x001e240000001800 */
[----:B0-----:R-:W-:-:S08]  /*05e0*/  DFMA R4, -R14, R2, 1 ;  /* 0x3ff000000e04742b */ /* 0x001fd00000000102 */
[----:B------:R-:W-:-:S08]  /*05f0*/  DFMA R4, R4, R4, R4 ;  /* 0x000000040404722b */ /* 0x000fd00000000004 */
[----:B------:R-:W-:-:S08]  /*0600*/  DFMA R4, R2, R4, R2 ;  /* 0x000000040204722b */ /* 0x000fd00000000002 */
[----:B------:R-:W-:-:S08]  /*0610*/  DFMA R2, -R14, R4, 1 ;  /* 0x3ff000000e02742b */ /* 0x000fd00000000104 */
[----:B------:R-:W-:-:S08]  /*0620*/  DFMA R2, R4, R2, R4 ;  /* 0x000000020402722b */ /* 0x000fd00000000004 */
[----:B------:R-:W-:-:S08]  /*0630*/  DMUL R4, R2, 33600 ;  /* 0x40e0680002047828 */ /* 0x000fd00000000000 */
[----:B------:R-:W-:-:S08]  /*0640*/  DFMA R8, -R14, R4, 33600 ;  /* 0x40e068000e08742b */ /* 0x000fd00000000104 */
[----:B------:R-:W-:-:S10]  /*0650*/  DFMA R2, R2, R8, R4 ;  /* 0x000000080202722b */ /* 0x000fd40000000004 */
[----:B------:R-:W-:-:S05]  /*0660*/  FFMA R4, RZ, R15, R3 ;  /* 0x0000000fff047223 */ /* 0x000fca0000000003 */
[----:B------:R-:W-:-:S13]  /*0670*/  FSETP.GT.AND P0, PT, |R4|, 1.469367938527859385e-39, PT ;  /* 0x001000000400780b */ /* 0x000fda0003f04200 */
[----:B------:R-:W-:Y:S05]  /*0680*/  @P0 BRA `(.L_x_4) ;  /* 0x0000000000200947 */ /* 0x000fea0003800000 */
[----:B------:R-:W-:Y:S01]  /*0690*/  IMAD.MOV.U32 R8, RZ, RZ, R14 ;  /* 0x000000ffff087224 */ /* 0x000fe200078e000e */
[----:B------:R-:W-:Y:S01]  /*06a0*/  MOV R6, 0x6f0 ;  /* 0x000006f000067802 */ /* 0x000fe20000000f00 */
[----:B------:R-:W-:Y:S02]  /*06b0*/  IMAD.MOV.U32 R9, RZ, RZ, R15 ;  /* 0x000000ffff097224 */ /* 0x000fe400078e000f */
[----:B------:R-:W-:Y:S02]  /*06c0*/  IMAD.MOV.U32 R10, RZ, RZ, RZ ;  /* 0x000000ffff0a7224 */ /* 0x000fe400078e00ff */
[----:B------:R-:W-:-:S07]  /*06d0*/  IMAD.MOV.U32 R11, RZ, RZ, 0x40e06800 ;  /* 0x40e06800ff0b7424 */ /* 0x000fce00078e00ff */
[----:B------:R-:W-:Y:S05]  /*06e0*/  CALL.REL.NOINC `($__internal_0_$__cuda_sm20_div_rn_f64_full) ;  /* 0x0000000000e87944 */ /* 0x000fea0003c00000 */
[----:B------:R-:W-:Y:S01]  /*06f0*/  IMAD.MOV.U32 R2, RZ, RZ, R12 ;  /* 0x000000ffff027224 */ /* 0x000fe200078e000c */
[----:B------:R-:W-:-:S07]  /*0700*/  MOV R3, R13 ;  /* 0x0000000d00037202 */ /* 0x000fce0000000f00 */
.L_x_4:
[----:B------:R-:W-:Y:S05]  /*0710*/  BSYNC.RECONVERGENT B0 ;  /* 0x0000000000007941 */ /* 0x000fea0003800200 */
.L_x_3:
[----:B------:R-:W0:Y:S02]  /*0720*/  LDC.64 R10, c[0x0][0x398] ;  /* 0x0000e600ff0a7b82 */ /* 0x000e240000000a00 */
[----:B0-----:R-:W-:-:S14]  /*0730*/  DSETP.GEU.AND P0, PT, R2, R10, PT ;  /* 0x0000000a0200722a */ /* 0x001fdc0003f0e000 */
[----:B------:R-:W-:Y:S05]  /*0740*/  @P0 BRA `(.L_x_5) ;  /* 0x00000000008c0947 */ /* 0x000fea0003800000 */
[----:B------:R-:W0:Y:S01]  /*0750*/  LDCU UR4, c[0x0][0x39c] ;  /* 0x00007380ff0477ac */ /* 0x000e220008000800 */
[----:B------:R-:W-:Y:S01]  /*0760*/  IMAD.MOV.U32 R4, RZ, RZ, 0x1 ;  /* 0x00000001ff047424 */ /* 0x000fe200078e00ff */
[----:B------:R-:W-:Y:S01]  /*0770*/  DMUL R12, R2, 255 ;  /* 0x406fe000020c7828 */ /* 0x000fe20000000000 */
[----:B------:R-:W-:Y:S09]  /*0780*/  BSSY.RECONVERGENT B0, `(.L_x_6) ;  /* 0x0000017000007945 */ /* 0x000ff20003800200 */
[----:B------:R-:W-:Y:S01]  /*0790*/  FSETP.GEU.AND P1, PT, |R13|, 6.5827683646048100446e-37, PT ;  /* 0x036000000d00780b */ /* 0x000fe20003f2e200 */
[----:B0-----:R-:W0:Y:S02]  /*07a0*/  MUFU.RCP64H R5, UR4 ;  /* 0x0000000400057d08 */ /* 0x001e240008001800 */
[----:B0-----:R-:W-:-:S08]  /*07b0*/  DFMA R8, R4, -R10, 1 ;  /* 0x3ff000000408742b */ /* 0x001fd0000000080a */
[----:B------:R-:W-:-:S08]  /*07c0*/  DFMA R8, R8, R8, R8 ;  /* 0x000000080808722b */ /* 0x000fd00000000008 */
[----:B------:R-:W-:-:S08]  /*07d0*/  DFMA R8, R4, R8, R4 ;  /* 0x000000080408722b */ /* 0x000fd00000000004 */
[----:B------:R-:W-:-:S08]  /*07e0*/  DFMA R4, R8, -R10, 1 ;  /* 0x3ff000000804742b */ /* 0x000fd0000000080a */
[----:B------:R-:W-:-:S08]  /*07f0*/  DFMA R4, R8, R4, R8 ;  /* 0x000000040804722b */ /* 0x000fd00000000008 */
[----:B------:R-:W-:-:S08]  /*0800*/  DMUL R2, R12, R4 ;  /* 0x000000040c027228 */ /* 0x000fd00000000000 */
[----:B------:R-:W-:-:S08]  /*0810*/  DFMA R8, R2, -R10, R12 ;  /* 0x8000000a0208722b */ /* 0x000fd0000000000c */
[----:B------:R-:W-:-:S10]  /*0820*/  DFMA R2, R4, R8, R2 ;  /* 0x000000080402722b */ /* 0x000fd40000000002 */
[----:B------:R-:W-:-:S05]  /*0830*/  FFMA R4, RZ, UR4, R3 ;  /* 0x00000004ff047c23 */ /* 0x000fca0008000003 */
[----:B------:R-:W-:-:S13]  /*0840*/  FSETP.GT.AND P0, PT, |R4|, 1.469367938527859385e-39, PT ;  /* 0x001000000400780b */ /* 0x000fda0003f04200 */
[----:B------:R-:W-:Y:S05]  /*0850*/  @P0 BRA P1, `(.L_x_7) ;  /* 0x0000000000240947 */ /* 0x000fea0000800000 */
[----:B------:R-:W0:Y:S01]  /*0860*/  LDCU.64 UR4, c[0x0][0x398] ;  /* 0x00007300ff0477ac */ /* 0x000e220008000a00 */
[----:B------:R-:W-:Y:S01]  /*0870*/  IMAD.MOV.U32 R10, RZ, RZ, R12 ;  /* 0x000000ffff0a7224 */ /* 0x000fe200078e000c */
[----:B------:R-:W-:Y:S01]  /*0880*/  MOV R6, 0x8d0 ;  /* 0x000008d000067802 */ /* 0x000fe20000000f00 */
[----:B------:R-:W-:Y:S02]  /*0890*/  IMAD.MOV.U32 R11, RZ, RZ, R13 ;  /* 0x000000ffff0b7224 */ /* 0x000fe400078e000d */
[----:B0-----:R-:W-:Y:S02]  /*08a0*/  IMAD.U32 R8, RZ, RZ, UR4 ;  /* 0x00000004ff087e24 */ /* 0x001fe4000f8e00ff */
[----:B------:R-:W-:-:S07]  /*08b0*/  IMAD.U32 R9, RZ, RZ, UR5 ;  /* 0x00000005ff097e24 */ /* 0x000fce000f8e00ff */
[----:B------:R-:W-:Y:S05]  /*08c0*/  CALL.REL.NOINC `($__internal_0_$__cuda_sm20_div_rn_f64_full) ;  /* 0x0000000000707944 */ /* 0x000fea0003c00000 */
[----:B------:R-:W-:Y:S01]  /*08d0*/  IMAD.MOV.U32 R2, RZ, RZ, R12 ;  /* 0x000000ffff027224 */ /* 0x000fe200078e000c */
[----:B------:R-:W-:-:S07]  /*08e0*/  MOV R3, R13 ;  /* 0x0000000d00037202 */ /* 0x000fce0000000f00 */
.L_x_7:
[----:B------:R-:W-:Y:S05]  /*08f0*/  BSYNC.RECONVERGENT B0 ;  /* 0x0000000000007941 */ /* 0x000fea0003800200 */
.L_x_6:
[----:B------:R-:W0:Y:S01]  /*0900*/  LDCU UR8, c[0x0][0x3a4] ;  /* 0x00007480ff0877ac */ /* 0x000e220008000800 */
[----:B------:R-:W1:Y:S01]  /*0910*/  F2I.U32.F64.TRUNC R3, R2 ;  /* 0x0000000200037311 */ /* 0x000e62000030d000 */
[----:B------:R-:W2:Y:S01]  /*0920*/  LDCU.64 UR4, c[0x0][0x390] ;  /* 0x00007200ff0477ac */ /* 0x000ea20008000a00 */
[----:B0-----:R-:W-:-:S05]  /*0930*/  IMAD R0, R7, UR8, R0 ;  /* 0x0000000807007c24 */ /* 0x001fca000f8e0200 */
[----:B--2---:R-:W-:-:S04]  /*0940*/  IADD3 R4, P0, PT, R0, UR4, RZ ;  /* 0x0000000400047c10 */ /* 0x004fc8000ff1e0ff */
[----:B------:R-:W-:-:S05]  /*0950*/  LEA.HI.X.SX32 R5, R0, UR5, 0x1, P0 ;  /* 0x0000000500057c11 */ /* 0x000fca00080f0eff */
[----:B-1----:R-:W-:Y:S01]  /*0960*/  STG.E.U8 desc[UR6][R4.64], R3 ;  /* 0x0000000304007986 */ /* 0x002fe2000c101106 */
[----:B------:R-:W-:Y:S05]  /*0970*/  EXIT ;  /* 0x000000000000794d */ /* 0x000fea0003800000 */
.L_x_5:
[----:B------:R-:W0:Y:S01]  /*0980*/  LDCU UR4, c[0x0][0x3a4] ;  /* 0x00007480ff0477ac */ /* 0x000e220008000800 */
[----:B------:R-:W-:Y:S01]  /*0990*/  IMAD.MOV.U32 R4, RZ, RZ, 0xff ;  /* 0x000000ffff047424 */ /* 0x000fe200078e00ff */
[----:B------:R-:W1:Y:S01]  /*09a0*/  LDCU.64 UR8, c[0x0][0x390] ;  /* 0x00007200ff0877ac */ /* 0x000e620008000a00 */
[----:B0-----:R-:W-:-:S05]  /*09b0*/  IMAD R0, R7, UR4, R0 ;  /* 0x0000000407007c24 */ /* 0x001fca000f8e0200 */
[----:B-1----:R-:W-:-:S04]  /*09c0*/  IADD3 R2, P0, PT, R0, UR8, RZ ;  /* 0x0000000800027c10 */ /* 0x002fc8000ff1e0ff */
[----:B------:R-:W-:Y:S02]  /*09d0*/  LEA.HI.X.SX32 R3, R0, UR9, 0x1, P0 ;  /* 0x0000000900037c11 */ /* 0x000fe400080f0eff */
[----:B------:R-:W-:-:S05]  /*09e0*/  PRMT R0, R4, 0x7610, R0 ;  /* 0x0000761004007816 */ /* 0x000fca0000000000 */
[----:B------:R-:W-:Y:S01]  /*09f0*/  STG.E.U8 desc[UR6][R2.64], R0 ;  /* 0x0000000002007986 */ /* 0x000fe2000c101106 */
[----:B------:R-:W-:Y:S05]  /*0a00*/  EXIT ;  /* 0x000000000000794d */ /* 0x000fea0003800000 */
.L_x_2:
[----:B------:R-:W0:Y:S01]  /*0a10*/  LDCU.64 UR4, c[0x0][0x390] ;  /* 0x00007200ff0477ac */ /* 0x000e220008000a00 */
[----:B------:R-:W-:Y:S02]  /*0a20*/  IMAD R0, R7, UR12, R0 ;  /* 0x0000000c07007c24 */ /* 0x000fe4000f8e0200 */
[----:B------:R-:W-:-:S03]  /*0a30*/  IMAD.MOV.U32 R4, RZ, RZ, 0xff ;  /* 0x000000ffff047424 */ /* 0x000fc600078e00ff */
[----:B0-----:R-:W-:-:S04]  /*0a40*/  IADD3 R2, P0, PT, R0, UR4, RZ ;  /* 0x0000000400027c10 */ /* 0x001fc8000ff1e0ff */
[----:B------:R-:W-:Y:S02]  /*0a50*/  LEA.HI.X.SX32 R3, R0, UR5, 0x1, P0 ;  /* 0x0000000500037c11 */ /* 0x000fe400080f0eff */
[----:B------:R-:W-:-:S05]  /*0a60*/  PRMT R0, R4, 0x7610, R0 ;  /* 0x0000761004007816 */ /* 0x000fca0000000000 */
[----:B------:R-:W-:Y:S01]  /*0a70*/  STG.E.U8 desc[UR6][R2.64], R0 ;  /* 0x0000000002007986 */ /* 0x000fe2000c101106 */
[----:B------:R-:W-:Y:S05]  /*0a80*/  EXIT ;  /* 0x000000000000794d */ /* 0x000fea0003800000 */
        .weak           $__internal_0_$__cuda_sm20_div_rn_f64_full
        .type           $__internal_0_$__cuda_sm20_div_rn_f64_full,@function
        .size           $__internal_0_$__cuda_sm20_div_rn_f64_full,(.L_x_14 - $__internal_0_$__cuda_sm20_div_rn_f64_full)
$__internal_0_$__cuda_sm20_div_rn_f64_full:
[C---:B------:R-:W-:Y:S01]  /*0a90*/  FSETP.GEU.AND P0, PT, |R9|.reuse, 1.469367938527859385e-39, PT ;  /* 0x001000000900780b */ /* 0x040fe20003f0e200 */
[----:B------:R-:W-:Y:S01]  /*0aa0*/  IMAD.MOV.U32 R16, RZ, RZ, 0x1 ;  /* 0x00000001ff107424 */ /* 0x000fe200078e00ff */
[----:B------:R-:W-:Y:S01]  /*0ab0*/  LOP3.LUT R4, R9, 0x800fffff, RZ, 0xc0, !PT ;  /* 0x800fffff09047812 */ /* 0x000fe200078ec0ff */
[----:B------:R-:W-:Y:S01]  /*0ac0*/  BSSY.RECONVERGENT B1, `(.L_x_8) ;  /* 0x0000055000017945 */ /* 0x000fe20003800200 */
[C---:B------:R-:W-:Y:S02]  /*0ad0*/  FSETP.GEU.AND P2, PT, |R11|.reuse, 1.469367938527859385e-39, PT ;  /* 0x001000000b00780b */ /* 0x040fe40003f4e200 */
[----:B------:R-:W-:Y:S01]  /*0ae0*/  LOP3.LUT R5, R4, 0x3ff00000, RZ, 0xfc, !PT ;  /* 0x3ff0000004057812 */ /* 0x000fe200078efcff */
[----:B------:R-:W-:Y:S01]  /*0af0*/  IMAD.MOV.U32 R4, RZ, RZ, R8 ;  /* 0x000000ffff047224 */ /* 0x000fe200078e0008 */
[----:B------:R-:W-:Y:S02]  /*0b00*/  LOP3.LUT R12, R11, 0x7ff00000, RZ, 0xc0, !PT ;  /* 0x7ff000000b0c7812 */ /* 0x000fe400078ec0ff */
[----:B------:R-:W-:-:S03]  /*0b10*/  LOP3.LUT R15, R9, 0x7ff00000, RZ, 0xc0, !PT ;  /* 0x7ff00000090f7812 */ /* 0x000fc600078ec0ff */
[----:B------:R-:W-:Y:S01]  /*0b20*/  @!P0 DMUL R4, R8, 8.98846567431157953865e+307 ;  /* 0x7fe0000008048828 */ /* 0x000fe20000000000 */
[----:B------:R-:W-:-:S03]  /*0b30*/  ISETP.GE.U32.AND P1, PT, R12, R15, PT ;  /* 0x0000000f0c00720c */ /* 0x000fc60003f26070 */
[----:B------:R-:W-:Y:S02]  /*0b40*/  @!P2 LOP3.LUT R13, R9, 0x7ff00000, RZ, 0xc0, !PT ;  /* 0x7ff00000090da812 */ /* 0x000fe400078ec0ff */
[----:B------:R-:W0:Y:S01]  /*0b50*/  MUFU.RCP64H R17, R5 ;  /* 0x0000000500117308 */ /* 0x000e220000001800 */
[----:B------:R-:W-:Y:S02]  /*0b60*/  @!P2 MOV R18, RZ ;  /* 0x000000ff0012a202 */ /* 0x000fe40000000f00 */
[----:B------:R-:W-:Y:S01]  /*0b70*/  @!P2 ISETP.GE.U32.AND P3, PT, R12, R13, PT ;  /* 0x0000000d0c00a20c */ /* 0x000fe20003f66070 */
[----:B------:R-:W-:-:S05]  /*0b80*/  IMAD.MOV.U32 R13, RZ, RZ, 0x1ca00000 ;  /* 0x1ca00000ff0d7424 */ /* 0x000fca00078e00ff */
[----:B------:R-:W-:-:S04]  /*0b90*/  @!P2 SEL R19, R13, 0x63400000, !P3 ;  /* 0x634000000d13a807 */ /* 0x000fc80005800000 */
[----:B------:R-:W-:Y:S01]  /*0ba0*/  @!P2 LOP3.LUT R19, R19, 0x80000000, R11, 0xf8, !PT ;  /* 0x800000001313a812 */ /* 0x000fe200078ef80b */
[----:B0-----:R-:W-:-:S03]  /*0bb0*/  DFMA R2, R16, -R4, 1 ;  /* 0x3ff000001002742b */ /* 0x001fc60000000804 */
[----:B------:R-:W-:-:S05]  /*0bc0*/  @!P2 LOP3.LUT R19, R19, 0x100000, RZ, 0xfc, !PT ;  /* 0x001000001313a812 */ /* 0x000fca00078efcff */
[----:B------:R-:W-:-:S08]  /*0bd0*/  DFMA R2, R2, R2, R2 ;  /* 0x000000020202722b */ /* 0x000fd00000000002 */
[----:B------:R-:W-:Y:S01]  /*0be0*/  DFMA R16, R16, R2, R16 ;  /* 0x000000021010722b */ /* 0x000fe20000000010 */
[----:B------:R-:W-:Y:S01]  /*0bf0*/  SEL R3, R13, 0x63400000, !P1 ;  /* 0x634000000d037807 */ /* 0x000fe20004800000 */
[----:B------:R-:W-:-:S03]  /*0c00*/  IMAD.MOV.U32 R2, RZ, RZ, R10 ;  /* 0x000000ffff027224 */ /* 0x000fc600078e000a */
[----:B------:R-:W-:-:S03]  /*0c10*/  LOP3.LUT R3, R3, 0x800fffff, R11, 0xf8, !PT ;  /* 0x800fffff03037812 */ /* 0x000fc600078ef80b */
[----:B------:R-:W-:-:S03]  /*0c20*/  DFMA R20, R16, -R4, 1 ;  /* 0x3ff000001014742b */ /* 0x000fc60000000804 */
[----:B------:R-:W-:-:S05]  /*0c30*/  @!P2 DFMA R2, R2, 2, -R18 ;  /* 0x400000000202a82b */ /* 0x000fca0000000812 */
[----:B------:R-:W-:Y:S01]  /*0c40*/  DFMA R16, R16, R20, R16 ;  /* 0x000000141010722b */ /* 0x000fe20000000010 */
[----:B------:R-:W-:Y:S02]  /*0c50*/  IMAD.MOV.U32 R21, RZ, RZ, R12 ;  /* 0x000000ffff157224 */ /* 0x000fe400078e000c */
[----:B------:R-:W-:Y:S01]  /*0c60*/  IMAD.MOV.U32 R20, RZ, RZ, R15 ;  /* 0x000000ffff147224 */ /* 0x000fe200078e000f */
[----:B------:R-:W-:Y:S02]  /*0c70*/  @!P0 LOP3.LUT R20, R5, 0x7ff00000, RZ, 0xc0, !PT ;  /* 0x7ff0000005148812 */ /* 0x000fe400078ec0ff */
[----:B------:R-:W-:Y:S02]  /*0c80*/  @!P2 LOP3.LUT R21, R3, 0x7ff00000, RZ, 0xc0, !PT ;  /* 0x7ff000000315a812 */ /* 0x000fe400078ec0ff */
[----:B------:R-:W-:Y:S01]  /*0c90*/  DMUL R18, R16, R2 ;  /* 0x0000000210127228 */ /* 0x000fe20000000000 */
[----:B------:R-:W-:Y:S02]  /*0ca0*/  VIADD R23, R20, 0xffffffff ;  /* 0xffffffff14177836 */ /* 0x000fe40000000000 */
[----:B------:R-:W-:-:S05]  /*0cb0*/  VIADD R22, R21, 0xffffffff ;  /* 0xffffffff15167836 */ /* 0x000fca0000000000 */
[----:B------:R-:W-:Y:S01]  /*0cc0*/  DFMA R14, R18, -R4, R2 ;  /* 0x80000004120e722b */ /* 0x000fe20000000002 */
[----:B------:R-:W-:-:S04]  /*0cd0*/  ISETP.GT.U32.AND P0, PT, R22, 0x7feffffe, PT ;  /* 0x7feffffe1600780c */ /* 0x000fc80003f04070 */
[----:B------:R-:W-:-:S03]  /*0ce0*/  ISETP.GT.U32.OR P0, PT, R23, 0x7feffffe, P0 ;  /* 0x7feffffe1700780c */ /* 0x000fc60000704470 */
[----:B------:R-:W-:-:S10]  /*0cf0*/  DFMA R14, R16, R14, R18 ;  /* 0x0000000e100e722b */ /* 0x000fd40000000012 */
[----:B------:R-:W-:Y:S05]  /*0d00*/  @P0 BRA `(.L_x_9) ;  /* 0x00000000006c0947 */ /* 0x000fea0003800000 */
[----:B------:R-:W-:-:S04]  /*0d10*/  LOP3.LUT R11, R9, 0x7ff00000, RZ, 0xc0, !PT ;  /* 0x7ff00000090b7812 */ /* 0x000fc800078ec0ff */
[CC--:B------:R-:W-:Y:S02]  /*0d20*/  VIADDMNMX R10, R12.reuse, -R11.reuse, 0xb9600000, !PT ;  /* 0xb96000000c0a7446 */ /* 0x0c0fe4000780090b */
[----:B------:R-:W-:Y:S02]  /*0d30*/  ISETP.GE.U32.AND P0, PT, R12, R11, PT ;  /* 0x0000000b0c00720c */ /* 0x000fe40003f06070 */
[----:B------:R-:W-:Y:S02]  /*0d40*/  VIMNMX R10, PT, PT, R10, 0x46a00000, PT ;  /* 0x46a000000a0a7848 */ /* 0x000fe40003fe0100 */
[----:B------:R-:W-:-:S05]  /*0d50*/  SEL R13, R13, 0x63400000, !P0 ;  /* 0x634000000d0d7807 */ /* 0x000fca0004000000 */
[----:B------:R-:W-:Y:S01]  /*0d60*/  IMAD.IADD R16, R10, 0x1, -R13 ;  /* 0x000000010a107824 */ /* 0x000fe200078e0a0d */
[----:B------:R-:W-:-:S03]  /*0d70*/  MOV R10, RZ ;  /* 0x000000ff000a7202 */ /* 0x000fc60000000f00 */
[----:B------:R-:W-:-:S06]  /*0d80*/  VIADD R11, R16, 0x7fe00000 ;  /* 0x7fe00000100b7836 */ /* 0x000fcc0000000000 */
[----:B------:R-:W-:-:S10]  /*0d90*/  DMUL R12, R14, R10 ;  /* 0x0000000a0e0c7228 */ /* 0x000fd40000000000 */
[----:B------:R-:W-:-:S13]  /*0da0*/  FSETP.GTU.AND P0, PT, |R13|, 1.469367938527859385e-39, PT ;  /* 0x001000000d00780b */ /* 0x000fda0003f0c200 */
[----:B------:R-:W-:Y:S05]  /*0db0*/  @P0 BRA `(.L_x_10) ;  /* 0x0000000000940947 */ /* 0x000fea0003800000 */
[----:B------:R-:W-:Y:S01]  /*0dc0*/  DFMA R2, R14, -R4, R2 ;  /* 0x800000040e02722b */ /* 0x000fe20000000002 */
[----:B------:R-:W-:-:S09]  /*0dd0*/  IMAD.MOV.U32 R10, RZ, RZ, RZ ;  /* 0x000000ffff0a7224 */ /* 0x000fd200078e00ff */
[C---:B------:R-:W-:Y:S02]  /*0de0*/  FSETP.NEU.AND P0, PT, R3.reuse, RZ, PT ;  /* 0x000000ff0300720b */ /* 0x040fe40003f0d000 */
[----:B------:R-:W-:-:S04]  /*0df0*/  LOP3.LUT R9, R3, 0x80000000, R9, 0x48, !PT ;  /* 0x8000000003097812 */ /* 0x000fc800078e4809 */
[----:B------:R-:W-:-:S07]  /*0e00*/  LOP3.LUT R11, R9, R11, RZ, 0xfc, !PT ;  /* 0x0000000b090b7212 */ /* 0x000fce00078efcff */
[----:B------:R-:W-:Y:S05]  /*0e10*/  @!P0 BRA `(.L_x_10) ;  /* 0x00000000007c8947 */ /* 0x000fea0003800000 */
[----:B------:R-:W-:Y:S01]  /*0e20*/  IMAD.MOV R3, RZ, RZ, -R16 ;  /* 0x000000ffff037224 */ /* 0x000fe200078e0a10 */
[----:B------:R-:W-:Y:S01]  /*0e30*/  DMUL.RP R10, R14, R10 ;  /* 0x0000000a0e0a7228 */ /* 0x000fe20000008000 */
[----:B------:R-:W-:-:S06]  /*0e40*/  IMAD.MOV.U32 R2, RZ, RZ, RZ ;  /* 0x000000ffff027224 */ /* 0x000fcc00078e00ff */
[----:B------:R-:W-:-:S03]  /*0e50*/  DFMA R2, R12, -R2, R14 ;  /* 0x800000020c02722b */ /* 0x000fc6000000000e */
[----:B------:R-:W-:-:S03]  /*0e60*/  LOP3.LUT R9, R11, R9, RZ, 0x3c, !PT ;  /* 0x000000090b097212 */ /* 0x000fc600078e3cff */
[----:B------:R-:W-:-:S04]  /*0e70*/  IADD3 R2, PT, PT, -R16, -0x43300000, RZ ;  /* 0xbcd0000010027810 */ /* 0x000fc80007ffe1ff */
[----:B------:R-:W-:-:S04]  /*0e80*/  FSETP.NEU.AND P0, PT, |R3|, R2, PT ;  /* 0x000000020300720b */ /* 0x000fc80003f0d200 */
[----:B------:R-:W-:Y:S02]  /*0e90*/  FSEL R12, R10, R12, !P0 ;  /* 0x0000000c0a0c7208 */ /* 0x000fe40004000000 */
[----:B------:R-:W-:Y:S01]  /*0ea0*/  FSEL R13, R9, R13, !P0 ;  /* 0x0000000d090d7208 */ /* 0x000fe20004000000 */
[----:B------:R-:W-:Y:S06]  /*0eb0*/  BRA `(.L_x_10) ;  /* 0x0000000000547947 */ /* 0x000fec0003800000 */
.L_x_9:
[----:B------:R-:W-:-:S14]  /*0ec0*/  DSETP.NAN.AND P0, PT, R10, R10, PT ;  /* 0x0000000a0a00722a */ /* 0x000fdc0003f08000 */
[----:B------:R-:W-:Y:S05]  /*0ed0*/  @P0 BRA `(.L_x_11) ;  /* 0x0000000000440947 */ /* 0x000fea0003800000 */
[----:B------:R-:W-:-:S14]  /*0ee0*/  DSETP.NAN.AND P0, PT, R8, R8, PT ;  /* 0x000000080800722a */ /* 0x000fdc0003f08000 */
[----:B------:R-:W-:Y:S05]  /*0ef0*/  @P0 BRA `(.L_x_12) ;  /* 0x0000000000300947 */ /* 0x000fea0003800000 */
[----:B------:R-:W-:Y:S01]  /*0f00*/  ISETP.NE.AND P0, PT, R21, R20, PT ;  /* 0x000000141500720c */ /* 0x000fe20003f05270 */
[----:B------:R-:W-:Y:S02]  /*0f10*/  IMAD.MOV.U32 R12, RZ, RZ, 0x0 ;  /* 0x00000000ff0c7424 */ /* 0x000fe400078e00ff */
[----:B------:R-:W-:-:S10]  /*0f20*/  IMAD.MOV.U32 R13, RZ, RZ, -0x80000 ;  /* 0xfff80000ff0d7424 */ /* 0x000fd400078e00ff */
[----:B------:R-:W-:Y:S05]  /*0f30*/  @!P0 BRA `(.L_x_10) ;  /* 0x0000000000348947 */ /* 0x000fea0003800000 */
[----:B------:R-:W-:Y:S02]  /*0f40*/  ISETP.NE.AND P0, PT, R21, 0x7ff00000, PT ;  /* 0x7ff000001500780c */ /* 0x000fe40003f05270 */
[----:B------:R-:W-:Y:S02]  /*0f50*/  LOP3.LUT R13, R11, 0x80000000, R9, 0x48, !PT ;  /* 0x800000000b0d7812 */ /* 0x000fe400078e4809 */
[----:B------:R-:W-:-:S13]  /*0f60*/  ISETP.EQ.OR P0, PT, R20, RZ, !P0 ;  /* 0x000000ff1400720c */ /* 0x000fda0004702670 */
[----:B------:R-:W-:Y:S01]  /*0f70*/  @P0 LOP3.LUT R2, R13, 0x7ff00000, RZ, 0xfc, !PT ;  /* 0x7ff000000d020812 */ /* 0x000fe200078efcff */
[----:B------:R-:W-:Y:S01]  /*0f80*/  @!P0 IMAD.MOV.U32 R12, RZ, RZ, RZ ;  /* 0x000000ffff0c8224 */ /* 0x000fe200078e00ff */
[----:B------:R-:W-:-:S03]  /*0f90*/  @P0 MOV R12, RZ ;  /* 0x000000ff000c0202 */ /* 0x000fc60000000f00 */
[----:B------:R-:W-:Y:S01]  /*0fa0*/  @P0 IMAD.MOV.U32 R13, RZ, RZ, R2 ;  /* 0x000000ffff0d0224 */ /* 0x000fe200078e0002 */
[----:B------:R-:W-:Y:S06]  /*0fb0*/  BRA `(.L_x_10) ;  /* 0x0000000000147947 */ /* 0x000fec0003800000 */
.L_x_12:
[----:B------:R-:W-:Y:S01]  /*0fc0*/  LOP3.LUT R13, R9, 0x80000, RZ, 0xfc, !PT ;  /* 0x00080000090d7812 */ /* 0x000fe200078efcff */
[----:B------:R-:W-:Y:S01]  /*0fd0*/  IMAD.MOV.U32 R12, RZ, RZ, R8 ;  /* 0x000000ffff0c7224 */ /* 0x000fe200078e0008 */
[----:B------:R-:W-:Y:S06]  /*0fe0*/  BRA `(.L_x_10) ;  /* 0x0000000000087947 */ /* 0x000fec0003800000 */
.L_x_11:
[----:B------:R-:W-:Y:S01]  /*0ff0*/  LOP3.LUT R13, R11, 0x80000, RZ, 0xfc, !PT ;  /* 0x000800000b0d7812 */ /* 0x000fe200078efcff */
[----:B------:R-:W-:-:S07]  /*1000*/  IMAD.MOV.U32 R12, RZ, RZ, R10 ;  /* 0x000000ffff0c7224 */ /* 0x000fce00078e000a */
.L_x_10:
[----:B------:R-:W-:Y:S05]  /*1010*/  BSYNC.RECONVERGENT B1 ;  /* 0x0000000000017941 */ /* 0x000fea0003800200 */
.L_x_8:
[----:B------:R-:W-:Y:S02]  /*1020*/  IMAD.MOV.U32 R2, RZ, RZ, R6 ;  /* 0x000000ffff027224 */ /* 0x000fe400078e0006 */
[----:B------:R-:W-:-:S04]  /*1030*/  IMAD.MOV.U32 R3, RZ, RZ, 0x0 ;  /* 0x00000000ff037424 */ /* 0x000fc800078e00ff */
[----:B------:R-:W-:Y:S05]  /*1040*/  RET.REL.NODEC R2 `(_Z12stereoKernelPhS_S_dii) ;  /* 0xffffffec02ec7950 */ /* 0x000fea0003c3ffff */
.L_x_13:
[----:B------:R-:W-:-:S00]  /*1050*/  BRA `(.L_x_13) ;  /* 0xfffffffc00fc7947 */ /* 0x000fc0000383ffff */
[----:B------:R-:W-:-:S00]  /*1060*/  NOP ;  /* 0x0000000000007918 */ /* 0x000fc00000000000 */
        /* <DEDUP_REMOVED lines=9> */
.L_x_14:


//--------------------- .nv.shared.reserved.0     --------------------------
	.section	.nv.shared.reserved.0,"aw",@nobits
	.weak		__nv_reservedSMEM_offset_0_alias
	.size		__nv_reservedSMEM_offset_0_alias, 0, 64
	.other		__nv_reservedSMEM_offset_0_alias,@"STO_CUDA_RESERVED_SHARED STV_DEFAULT"
__nv_reservedSMEM_offset_0_alias:
	.zero		0
	.zero		64


//--------------------- .nv.constant0._Z12stereoKernelPhS_S_dii --------------------------
	.section	.nv.constant0._Z12stereoKernelPhS_S_dii,"a",@progbits
	.sectionflags	@""
	.align	4
.nv.constant0._Z12stereoKernelPhS_S_dii:
	.zero		936


//--------------------- SYMBOLS --------------------------

	.type		.nv.reservedSmem.offset0,@object
	.size		.nv.reservedSmem.offset0,0x4
